//
// Generated by NVIDIA NVVM Compiler
//
// Compiler Build ID: CL-36424714
// Cuda compilation tools, release 13.0, V13.0.88
// Based on NVVM 20.0.0
//

.version 9.0
.target sm_100
.address_size 64

	// .globl	_Z18squaredErrorKernelPfS_S_i

.visible .entry _Z18squaredErrorKernelPfS_S_i(
	.param .u64 .ptr .align 1 _Z18squaredErrorKernelPfS_S_i_param_0,
	.param .u64 .ptr .align 1 _Z18squaredErrorKernelPfS_S_i_param_1,
	.param .u64 .ptr .align 1 _Z18squaredErrorKernelPfS_S_i_param_2,
	.param .u32 _Z18squaredErrorKernelPfS_S_i_param_3
)
{
	.reg .pred 	%p<2>;
	.reg .b32 	%r<6>;
	.reg .b32 	%f<5>;
	.reg .b64 	%rd<11>;

	ld.param.u64 	%rd1, [_Z18squaredErrorKernelPfS_S_i_param_0];
	ld.param.u64 	%rd2, [_Z18squaredErrorKernelPfS_S_i_param_1];
	ld.param.u64 	%rd3, [_Z18squaredErrorKernelPfS_S_i_param_2];
	ld.param.u32 	%r2, [_Z18squaredErrorKernelPfS_S_i_param_3];
	mov.u32 	%r3, %ctaid.x;
	mov.u32 	%r4, %ntid.x;
	mov.u32 	%r5, %tid.x;
	mad.lo.s32 	%r1, %r3, %r4, %r5;
	setp.ge.s32 	%p1, %r1, %r2;
	@%p1 bra 	$L__BB0_2;
	cvta.to.global.u64 	%rd4, %rd1;
	cvta.to.global.u64 	%rd5, %rd2;
	cvta.to.global.u64 	%rd6, %rd3;
	mul.wide.s32 	%rd7, %r1, 4;
	add.s64 	%rd8, %rd4, %rd7;
	ld.global.f32 	%f1, [%rd8];
	add.s64 	%rd9, %rd5, %rd7;
	ld.global.f32 	%f2, [%rd9];
	sub.f32 	%f3, %f1, %f2;
	mul.f32 	%f4, %f3, %f3;
	add.s64 	%rd10, %rd6, %rd7;
	st.global.f32 	[%rd10], %f4;
$L__BB0_2:
	ret;

}
	// .globl	_Z19absoluteErrorKernelPfS_S_i
.visible .entry _Z19absoluteErrorKernelPfS_S_i(
	.param .u64 .ptr .align 1 _Z19absoluteErrorKernelPfS_S_i_param_0,
	.param .u64 .ptr .align 1 _Z19absoluteErrorKernelPfS_S_i_param_1,
	.param .u64 .ptr .align 1 _Z19absoluteErrorKernelPfS_S_i_param_2,
	.param .u32 _Z19absoluteErrorKernelPfS_S_i_param_3
)
{
	.reg .pred 	%p<2>;
	.reg .b32 	%r<6>;
	.reg .b32 	%f<5>;
	.reg .b64 	%rd<11>;

	ld.param.u64 	%rd1, [_Z19absoluteErrorKernelPfS_S_i_param_0];
	ld.param.u64 	%rd2, [_Z19absoluteErrorKernelPfS_S_i_param_1];
	ld.param.u64 	%rd3, [_Z19absoluteErrorKernelPfS_S_i_param_2];
	ld.param.u32 	%r2, [_Z19absoluteErrorKernelPfS_S_i_param_3];
	mov.u32 	%r3, %ctaid.x;
	mov.u32 	%r4, %ntid.x;
	mov.u32 	%r5, %tid.x;
	mad.lo.s32 	%r1, %r3, %r4, %r5;
	setp.ge.s32 	%p1, %r1, %r2;
	@%p1 bra 	$L__BB1_2;
	cvta.to.global.u64 	%rd4, %rd1;
	cvta.to.global.u64 	%rd5, %rd2;
	cvta.to.global.u64 	%rd6, %rd3;
	mul.wide.s32 	%rd7, %r1, 4;
	add.s64 	%rd8, %rd4, %rd7;
	ld.global.f32 	%f1, [%rd8];
	add.s64 	%rd9, %rd5, %rd7;
	ld.global.f32 	%f2, [%rd9];
	sub.f32 	%f3, %f1, %f2;
	abs.f32 	%f4, %f3;
	add.s64 	%rd10, %rd6, %rd7;
	st.global.f32 	[%rd10], %f4;
$L__BB1_2:
	ret;

}


// ===== COMPILED SASS (sm_100) =====

	.target	sm_100

	.elftype	@"ET_EXEC"


//--------------------- .note.nv.tkinfo           --------------------------
	.section	.note.nv.tkinfo,"",@"SHT_NOTE"
	.sectionflags	@"SHF_NOTE_NV_TKINFO"
	.tkinfo
        /*0018*/ 	.word	0x00000002
        /*0030*/ 	.string	""
        /*0030*/ 	.string	"ptxas"
        /*0030*/ 	.string	"Cuda compilation tools, release 13.0, V13.0.88"
        /*0030*/ 	.string	"Build cuda_13.0.r13.0/compiler.36424714_0"
        /*0030*/ 	.string	"-arch sm_100 -m 64 "



//--------------------- .note.nv.cuinfo           --------------------------
	.section	.note.nv.cuinfo,"",@"SHT_NOTE"
	.sectionflags	@"SHF_NOTE_NV_CUINFO"
        /*0018*/ 	.short	0x0002
        /*001a*/ 	.short	0x0064
        /*001c*/ 	.short	0x0082
	.zero		2


//--------------------- .nv.info                  --------------------------
	.section	.nv.info,"",@"SHT_CUDA_INFO"
	.align	4


	//----- nvinfo : EIATTR_REGCOUNT
	.align		4
        /*0000*/ 	.byte	0x04, 0x2f
        /*0002*/ 	.short	(.L_1 - .L_0)
	.align		4
.L_0:
        /*0004*/ 	.word	index@(_Z18squaredErrorKernelPfS_S_i)
        /*0008*/ 	.word	0x0000000c


	//----- nvinfo : EIATTR_FRAME_SIZE
	.align		4
.L_1:
        /*000c*/ 	.byte	0x04, 0x11
        /*000e*/ 	.short	(.L_3 - .L_2)
	.align		4
.L_2:
        /*0010*/ 	.word	index@(_Z18squaredErrorKernelPfS_S_i)
        /*0014*/ 	.word	0x00000000


	//----- nvinfo : EIATTR_REGCOUNT
	.align		4
.L_3:
        /*0018*/ 	.byte	0x04, 0x2f
        /*001a*/ 	.short	(.L_5 - .L_4)
	.align		4
.L_4:
        /*001c*/ 	.word	index@(_Z19absoluteErrorKernelPfS_S_i)
        /*0020*/ 	.word	0x0000000c


	//----- nvinfo : EIATTR_FRAME_SIZE
	.align		4
.L_5:
        /*0024*/ 	.byte	0x04, 0x11
        /*0026*/ 	.short	(.L_7 - .L_6)
	.align		4
.L_6:
        /*0028*/ 	.word	index@(_Z19absoluteErrorKernelPfS_S_i)
        /*002c*/ 	.word	0x00000000


	//----- nvinfo : EIATTR_MIN_STACK_SIZE
	.align		4
.L_7:
        /*0030*/ 	.byte	0x04, 0x12
        /*0032*/ 	.short	(.L_9 - .L_8)
	.align		4
.L_8:
        /*0034*/ 	.word	index@(_Z19absoluteErrorKernelPfS_S_i)
        /*0038*/ 	.word	0x00000000


	//----- nvinfo : EIATTR_MIN_STACK_SIZE
	.align		4
.L_9:
        /*003c*/ 	.byte	0x04, 0x12
        /*003e*/ 	.short	(.L_11 - .L_10)
	.align		4
.L_10:
        /*0040*/ 	.word	index@(_Z18squaredErrorKernelPfS_S_i)
        /*0044*/ 	.word	0x00000000
.L_11:


//--------------------- .nv.compat                --------------------------
	.section	.nv.compat,"",@"SHT_CUDA_COMPAT_INFO"
	.align	4
        /*0000*/ 	.byte	0x02, 0x09, 0x00, 0x00, 0x02, 0x02, 0x01, 0x00, 0x02, 0x05, 0x05, 0x00, 0x03, 0x07, 0x01, 0x01
        /*0010*/ 	.byte	0x02, 0x03, 0x00, 0x00, 0x02, 0x06, 0x01, 0x00, 0x04, 0x0b, 0x08, 0x00, 0x09, 0x00, 0x00, 0x00
        /*0020*/ 	.byte	0x00, 0x00, 0x00, 0x00


//--------------------- .nv.info._Z19absoluteErrorKernelPfS_S_i --------------------------
	.section	.nv.info._Z19absoluteErrorKernelPfS_S_i,"",@"SHT_CUDA_INFO"
	.sectionflags	@""
	.align	4


	//----- nvinfo : EIATTR_CUDA_API_VERSION
	.align		4
        /*0000*/ 	.byte	0x04, 0x37
        /*0002*/ 	.short	(.L_13 - .L_12)
.L_12:
        /*0004*/ 	.word	0x00000082


	//----- nvinfo : EIATTR_KPARAM_INFO
	.align		4
.L_13:
        /*0008*/ 	.byte	0x04, 0x17
        /*000a*/ 	.short	(.L_15 - .L_14)
.L_14:
        /*000c*/ 	.word	0x00000000
        /*0010*/ 	.short	0x0003
        /*0012*/ 	.short	0x0018
        /*0014*/ 	.byte	0x00, 0xf0, 0x11, 0x00


	//----- nvinfo : EIATTR_KPARAM_INFO
	.align		4
.L_15:
        /*0018*/ 	.byte	0x04, 0x17
        /*001a*/ 	.short	(.L_17 - .L_16)
.L_16:
        /*001c*/ 	.word	0x00000000
        /*0020*/ 	.short	0x0002
        /*0022*/ 	.short	0x0010
        /*0024*/ 	.byte	0x00, 0xf5, 0x21, 0x00


	//----- nvinfo : EIATTR_KPARAM_INFO
	.align		4
.L_17:
        /*0028*/ 	.byte	0x04, 0x17
        /*002a*/ 	.short	(.L_19 - .L_18)
.L_18:
        /*002c*/ 	.word	0x00000000
        /*0030*/ 	.short	0x0001
        /*0032*/ 	.short	0x0008
        /*0034*/ 	.byte	0x00, 0xf5, 0x21, 0x00


	//----- nvinfo : EIATTR_KPARAM_INFO
	.align		4
.L_19:
        /*0038*/ 	.byte	0x04, 0x17
        /*003a*/ 	.short	(.L_21 - .L_20)
.L_20:
        /*003c*/ 	.word	0x00000000
        /*0040*/ 	.short	0x0000
        /*0042*/ 	.short	0x0000
        /*0044*/ 	.byte	0x00, 0xf5, 0x21, 0x00


	//----- nvinfo : EIATTR_SPARSE_MMA_MASK
	.align		4
.L_21:
        /*0048*/ 	.byte	0x03, 0x50
        /*004a*/ 	.short	0x0000


	//----- nvinfo : EIATTR_MAXREG_COUNT
	.align		4
        /*004c*/ 	.byte	0x03, 0x1b
        /*004e*/ 	.short	0x00ff


	//----- nvinfo : EIATTR_MERCURY_ISA_VERSION
	.align		4
        /*0050*/ 	.byte	0x03, 0x5f
        /*0052*/ 	.short	0x0101


	//----- nvinfo : EIATTR_VRC_CTA_INIT_COUNT
	.align		4
        /*0054*/ 	.byte	0x02, 0x4a
	.zero		1
	.zero		1


	//----- nvinfo : EIATTR_EXIT_INSTR_OFFSETS
	.align		4
        /*0058*/ 	.byte	0x04, 0x1c
        /*005a*/ 	.short	(.L_23 - .L_22)


	//   ....[0]....
.L_22:
        /*005c*/ 	.word	0x00000070


	//   ....[1]....
        /*0060*/ 	.word	0x00000140


	//----- nvinfo : EIATTR_CBANK_PARAM_SIZE
	.align		4
.L_23:
        /*0064*/ 	.byte	0x03, 0x19
        /*0066*/ 	.short	0x001c


	//----- nvinfo : EIATTR_PARAM_CBANK
	.align		4
        /*0068*/ 	.byte	0x04, 0x0a
        /*006a*/ 	.short	(.L_25 - .L_24)
	.align		4
.L_24:
        /*006c*/ 	.word	index@(.nv.constant0._Z19absoluteErrorKernelPfS_S_i)
        /*0070*/ 	.short	0x0380
        /*0072*/ 	.short	0x001c


	//----- nvinfo : EIATTR_SW_WAR
	.align		4
.L_25:
        /*0074*/ 	.byte	0x04, 0x36
        /*0076*/ 	.short	(.L_27 - .L_26)
.L_26:
        /*0078*/ 	.word	0x00000008
.L_27:


//--------------------- .nv.info._Z18squaredErrorKernelPfS_S_i --------------------------
	.section	.nv.info._Z18squaredErrorKernelPfS_S_i,"",@"SHT_CUDA_INFO"
	.sectionflags	@""
	.align	4


	//----- nvinfo : EIATTR_CUDA_API_VERSION
	.align		4
        /*0000*/ 	.byte	0x04, 0x37
        /*0002*/ 	.short	(.L_29 - .L_28)
.L_28:
        /*0004*/ 	.word	0x00000082


	//----- nvinfo : EIATTR_KPARAM_INFO
	.align		4
.L_29:
        /*0008*/ 	.byte	0x04, 0x17
        /*000a*/ 	.short	(.L_31 - .L_30)
.L_30:
        /*000c*/ 	.word	0x00000000
        /*0010*/ 	.short	0x0003
        /*0012*/ 	.short	0x0018
        /*0014*/ 	.byte	0x00, 0xf0, 0x11, 0x00


	//----- nvinfo : EIATTR_KPARAM_INFO
	.align		4
.L_31:
        /*0018*/ 	.byte	0x04, 0x17
        /*001a*/ 	.short	(.L_33 - .L_32)
.L_32:
        /*001c*/ 	.word	0x00000000
        /*0020*/ 	.short	0x0002
        /*0022*/ 	.short	0x0010
        /*0024*/ 	.byte	0x00, 0xf5, 0x21, 0x00


	//----- nvinfo : EIATTR_KPARAM_INFO
	.align		4
.L_33:
        /*0028*/ 	.byte	0x04, 0x17
        /*002a*/ 	.short	(.L_35 - .L_34)
.L_34:
        /*002c*/ 	.word	0x00000000
        /*0030*/ 	.short	0x0001
        /*0032*/ 	.short	0x0008
        /*0034*/ 	.byte	0x00, 0xf5, 0x21, 0x00


	//----- nvinfo : EIATTR_KPARAM_INFO
	.align		4
.L_35:
        /*0038*/ 	.byte	0x04, 0x17
        /*003a*/ 	.short	(.L_37 - .L_36)
.L_36:
        /*003c*/ 	.word	0x00000000
        /*0040*/ 	.short	0x0000
        /*0042*/ 	.short	0x0000
        /*0044*/ 	.byte	0x00, 0xf5, 0x21, 0x00


	//----- nvinfo : EIATTR_SPARSE_MMA_MASK
	.align		4
.L_37:
        /*0048*/ 	.byte	0x03, 0x50
        /*004a*/ 	.short	0x0000


	//----- nvinfo : EIATTR_MAXREG_COUNT
	.align		4
        /*004c*/ 	.byte	0x03, 0x1b
        /*004e*/ 	.short	0x00ff


	//----- nvinfo : EIATTR_MERCURY_ISA_VERSION
	.align		4
        /*0050*/ 	.byte	0x03, 0x5f
        /*0052*/ 	.short	0x0101


	//----- nvinfo : EIATTR_VRC_CTA_INIT_COUNT
	.align		4
        /*0054*/ 	.byte	0x02, 0x4a
	.zero		1
	.zero		1


	//----- nvinfo : EIATTR_EXIT_INSTR_OFFSETS
	.align		4
        /*0058*/ 	.byte	0x04, 0x1c
        /*005a*/ 	.short	(.L_39 - .L_38)


	//   ....[0]....
.L_38:
        /*005c*/ 	.word	0x00000070


	//   ....[1]....
        /*0060*/ 	.word	0x00000140


	//----- nvinfo : EIATTR_CBANK_PARAM_SIZE
	.align		4
.L_39:
        /*0064*/ 	.byte	0x03, 0x19
        /*0066*/ 	.short	0x001c


	//----- nvinfo : EIATTR_PARAM_CBANK
	.align		4
        /*0068*/ 	.byte	0x04, 0x0a
        /*006a*/ 	.short	(.L_41 - .L_40)
	.align		4
.L_40:
        /*006c*/ 	.word	index@(.nv.constant0._Z18squaredErrorKernelPfS_S_i)
        /*0070*/ 	.short	0x0380
        /*0072*/ 	.short	0x001c


	//----- nvinfo : EIATTR_SW_WAR
	.align		4
.L_41:
        /*0074*/ 	.byte	0x04, 0x36
        /*0076*/ 	.short	(.L_43 - .L_42)
.L_42:
        /*0078*/ 	.word	0x00000008
.L_43:


//--------------------- .nv.callgraph             --------------------------
	.section	.nv.callgraph,"",@"SHT_CUDA_CALLGRAPH"
	.align	4
	.sectionentsize	8
	.align		4
        /*0000*/ 	.word	0x00000000
	.align		4
        /*0004*/ 	.word	0xffffffff
	.align		4
        /*0008*/ 	.word	0x00000000
	.align		4
        /*000c*/ 	.word	0xfffffffe
	.align		4
        /*0010*/ 	.word	0x00000000
	.align		4
        /*0014*/ 	.word	0xfffffffd
	.align		4
        /*0018*/ 	.word	0x00000000
	.align		4
        /*001c*/ 	.word	0xfffffffc


//--------------------- .text._Z19absoluteErrorKernelPfS_S_i --------------------------
	.section	.text._Z19absoluteErrorKernelPfS_S_i,"ax",@progbits
	.align	128
        .global         _Z19absoluteErrorKernelPfS_S_i
        .type           _Z19absoluteErrorKernelPfS_S_i,@function
        .size           _Z19absoluteErrorKernelPfS_S_i,(.L_x_2 - _Z19absoluteErrorKernelPfS_S_i)
        .other          _Z19absoluteErrorKernelPfS_S_i,@"STO_CUDA_ENTRY STV_DEFAULT"
_Z19absoluteErrorKernelPfS_S_i:
.text._Z19absoluteErrorKernelPfS_S_i:
[----:B------:R-:W-:Y:S01]  /*0000*/  LDC R1, c[0x0][0x37c] ;  /* 0x0000df00ff017b82 */ /* 0x000fe20000000800 */
[----:B------:R-:W0:Y:S07]  /*0010*/  S2R R0, SR_TID.X ;  /* 0x0000000000007919 */ /* 0x000e2e0000002100 */
[----:B------:R-:W0:Y:S01]  /*0020*/  S2UR UR4, SR_CTAID.X ;  /* 0x00000000000479c3 */ /* 0x000e220000002500 */
[----:B------:R-:W1:Y:S07]  /*0030*/  LDCU UR5, c[0x0][0x398] ;  /* 0x00007300ff0577ac */ /* 0x000e6e0008000800 */
[----:B------:R-:W0:Y:S02]  /*0040*/  LDC R9, c[0x0][0x360] ;  /* 0x0000d800ff097b82 */ /* 0x000e240000000800 */
[----:B0-----:R-:W-:-:S05]  /*0050*/  IMAD R9, R9, UR4, R0 ;  /* 0x0000000409097c24 */ /* 0x001fca000f8e0200 */
[----:B-1----:R-:W-:-:S13]  /*0060*/  ISETP.GE.AND P0, PT, R9, UR5, PT ;  /* 0x0000000509007c0c */ /* 0x002fda000bf06270 */
[----:B------:R-:W-:Y:S05]  /*0070*/  @P0 EXIT ;  /* 0x000000000000094d */ /* 0x000fea0003800000 */
[----:B------:R-:W0:Y:S01]  /*0080*/  LDC.64 R2, c[0x0][0x380] ;  /* 0x0000e000ff027b82 */ /* 0x000e220000000a00 */
[----:B------:R-:W1:Y:S07]  /*0090*/  LDCU.64 UR4, c[0x0][0x358] ;  /* 0x00006b00ff0477ac */ /* 0x000e6e0008000a00 */
[----:B------:R-:W2:Y:S08]  /*00a0*/  LDC.64 R4, c[0x0][0x388] ;  /* 0x0000e200ff047b82 */ /* 0x000eb00000000a00 */
[----:B------:R-:W3:Y:S01]  /*00b0*/  LDC.64 R6, c[0x0][0x390] ;  /* 0x0000e400ff067b82 */ /* 0x000ee20000000a00 */
[----:B0-----:R-:W-:-:S06]  /*00c0*/  IMAD.WIDE R2, R9, 0x4, R2 ;  /* 0x0000000409027825 */ /* 0x001fcc00078e0202 */
[----:B-1----:R-:W4:Y:S01]  /*00d0*/  LDG.E R2, desc[UR4][R2.64] ;  /* 0x0000000402027981 */ /* 0x002f22000c1e1900 */
[----:B--2---:R-:W-:-:S06]  /*00e0*/  IMAD.WIDE R4, R9, 0x4, R4 ;  /* 0x0000000409047825 */ /* 0x004fcc00078e0204 */
[----:B------:R-:W4:Y:S01]  /*00f0*/  LDG.E R5, desc[UR4][R4.64] ;  /* 0x0000000404057981 */ /* 0x000f22000c1e1900 */
[----:B---3--:R-:W-:-:S04]  /*0100*/  IMAD.WIDE R6, R9, 0x4, R6 ;  /* 0x0000000409067825 */ /* 0x008fc800078e0206 */
[----:B----4-:R-:W-:-:S04]  /*0110*/  FADD R0, R2, -R5 ;  /* 0x8000000502007221 */ /* 0x010fc80000000000 */
[----:B------:R-:W-:-:S05]  /*0120*/  FADD R9, |R0|, -RZ ;  /* 0x800000ff00097221 */ /* 0x000fca0000000200 */
[----:B------:R-:W-:Y:S01]  /*0130*/  STG.E desc[UR4][R6.64], R9 ;  /* 0x0000000906007986 */ /* 0x000fe2000c101904 */
[----:B------:R-:W-:Y:S05]  /*0140*/  EXIT ;  /* 0x000000000000794d */ /* 0x000fea0003800000 */
.L_x_0:
[----:B------:R-:W-:-:S00]  /*0150*/  BRA `(.L_x_0) ;  /* 0xfffffffc00fc7947 */ /* 0x000fc0000383ffff */
[----:B------:R-:W-:-:S00]  /*0160*/  NOP ;  /* 0x0000000000007918 */ /* 0x000fc00000000000 */
        /* <DEDUP_REMOVED lines=9> */
.L_x_2:


//--------------------- .text._Z18squaredErrorKernelPfS_S_i --------------------------
	.section	.text._Z18squaredErrorKernelPfS_S_i,"ax",@progbits
	.align	128
        .global         _Z18squaredErrorKernelPfS_S_i
        .type           _Z18squaredErrorKernelPfS_S_i,@function
        .size           _Z18squaredErrorKernelPfS_S_i,(.L_x_3 - _Z18squaredErrorKernelPfS_S_i)
        .other          _Z18squaredErrorKernelPfS_S_i,@"STO_CUDA_ENTRY STV_DEFAULT"
_Z18squaredErrorKernelPfS_S_i:
.text._Z18squaredErrorKernelPfS_S_i:
        /* <DEDUP_REMOVED lines=18> */
[----:B------:R-:W-:-:S05]  /*0120*/  FMUL R9, R0, R0 ;  /* 0x0000000000097220 */ /* 0x000fca0000400000 */
[----:B------:R-:W-:Y:S01]  /*0130*/  STG.E desc[UR4][R6.64], R9 ;  /* 0x0000000906007986 */ /* 0x000fe2000c101904 */
[----:B------:R-:W-:Y:S05]  /*0140*/  EXIT ;  /* 0x000000000000794d */ /* 0x000fea0003800000 */
.L_x_1:
        /* <DEDUP_REMOVED lines=11> */
.L_x_3:


//--------------------- .nv.shared.reserved.0     --------------------------
	.section	.nv.shared.reserved.0,"aw",@nobits
	.weak		__nv_reservedSMEM_offset_0_alias
	.size		__nv_reservedSMEM_offset_0_alias, 0, 64
	.other		__nv_reservedSMEM_offset_0_alias,@"STO_CUDA_RESERVED_SHARED STV_DEFAULT"
__nv_reservedSMEM_offset_0_alias:
	.zero		0
	.zero		64


//--------------------- .nv.constant0._Z19absoluteErrorKernelPfS_S_i --------------------------
	.section	.nv.constant0._Z19absoluteErrorKernelPfS_S_i,"a",@progbits
	.sectionflags	@""
	.align	4
.nv.constant0._Z19absoluteErrorKernelPfS_S_i:
	.zero		924


//--------------------- .nv.constant0._Z18squaredErrorKernelPfS_S_i --------------------------
	.section	.nv.constant0._Z18squaredErrorKernelPfS_S_i,"a",@progbits
	.sectionflags	@""
	.align	4
.nv.constant0._Z18squaredErrorKernelPfS_S_i:
	.zero		924


//--------------------- SYMBOLS --------------------------

	.type		.nv.reservedSmem.offset0,@object
	.size		.nv.reservedSmem.offset0,0x4
